//
// Generated by NVIDIA NVVM Compiler
//
// Compiler Build ID: CL-36424714
// Cuda compilation tools, release 13.0, V13.0.88
// Based on NVVM 20.0.0
//

.version 9.0
.target sm_100
.address_size 64

	// .globl	_Z4testPiiPjjPyyPtPffPdd

.visible .entry _Z4testPiiPjjPyyPtPffPdd(
	.param .u64 .ptr .align 1 _Z4testPiiPjjPyyPtPffPdd_param_0,
	.param .u32 _Z4testPiiPjjPyyPtPffPdd_param_1,
	.param .u64 .ptr .align 1 _Z4testPiiPjjPyyPtPffPdd_param_2,
	.param .u32 _Z4testPiiPjjPyyPtPffPdd_param_3,
	.param .u64 .ptr .align 1 _Z4testPiiPjjPyyPtPffPdd_param_4,
	.param .u64 _Z4testPiiPjjPyyPtPffPdd_param_5,
	.param .u64 .ptr .align 1 _Z4testPiiPjjPyyPtPffPdd_param_6,
	.param .u64 .ptr .align 1 _Z4testPiiPjjPyyPtPffPdd_param_7,
	.param .f32 _Z4testPiiPjjPyyPtPffPdd_param_8,
	.param .u64 .ptr .align 1 _Z4testPiiPjjPyyPtPffPdd_param_9,
	.param .f64 _Z4testPiiPjjPyyPtPffPdd_param_10
)
{
	.reg .b32 	%r<5>;
	.reg .b32 	%f<3>;
	.reg .b64 	%rd<13>;
	.reg .b64 	%fd<3>;

	ld.param.u64 	%rd1, [_Z4testPiiPjjPyyPtPffPdd_param_0];
	ld.param.u32 	%r1, [_Z4testPiiPjjPyyPtPffPdd_param_1];
	ld.param.u64 	%rd2, [_Z4testPiiPjjPyyPtPffPdd_param_2];
	ld.param.u32 	%r2, [_Z4testPiiPjjPyyPtPffPdd_param_3];
	ld.param.u64 	%rd3, [_Z4testPiiPjjPyyPtPffPdd_param_4];
	ld.param.u64 	%rd4, [_Z4testPiiPjjPyyPtPffPdd_param_5];
	ld.param.u64 	%rd5, [_Z4testPiiPjjPyyPtPffPdd_param_7];
	ld.param.f32 	%f1, [_Z4testPiiPjjPyyPtPffPdd_param_8];
	ld.param.u64 	%rd6, [_Z4testPiiPjjPyyPtPffPdd_param_9];
	ld.param.f64 	%fd1, [_Z4testPiiPjjPyyPtPffPdd_param_10];
	cvta.to.global.u64 	%rd7, %rd6;
	cvta.to.global.u64 	%rd8, %rd5;
	cvta.to.global.u64 	%rd9, %rd3;
	cvta.to.global.u64 	%rd10, %rd2;
	cvta.to.global.u64 	%rd11, %rd1;
	atom.global.sys.add.u32 	%r3, [%rd11], %r1;
	atom.global.sys.add.u32 	%r4, [%rd10], %r2;
	atom.global.sys.add.u64 	%rd12, [%rd9], %rd4;
	atom.global.sys.add.f32 	%f2, [%rd8], %f1;
	atom.global.sys.add.f64 	%fd2, [%rd7], %fd1;
	ret;

}


// ===== COMPILED SASS (sm_100) =====

	.target	sm_100

	.elftype	@"ET_EXEC"


//--------------------- .note.nv.tkinfo           --------------------------
	.section	.note.nv.tkinfo,"",@"SHT_NOTE"
	.sectionflags	@"SHF_NOTE_NV_TKINFO"
	.tkinfo
        /*0018*/ 	.word	0x00000002
        /*0030*/ 	.string	""
        /*0030*/ 	.string	"ptxas"
        /*0030*/ 	.string	"Cuda compilation tools, release 13.0, V13.0.88"
        /*0030*/ 	.string	"Build cuda_13.0.r13.0/compiler.36424714_0"
        /*0030*/ 	.string	"-arch sm_100 -m 64 "



//--------------------- .note.nv.cuinfo           --------------------------
	.section	.note.nv.cuinfo,"",@"SHT_NOTE"
	.sectionflags	@"SHF_NOTE_NV_CUINFO"
        /*0018*/ 	.short	0x0002
        /*001a*/ 	.short	0x0064
        /*001c*/ 	.short	0x0082
	.zero		2


//--------------------- .nv.info                  --------------------------
	.section	.nv.info,"",@"SHT_CUDA_INFO"
	.align	4


	//----- nvinfo : EIATTR_REGCOUNT
	.align		4
        /*0000*/ 	.byte	0x04, 0x2f
        /*0002*/ 	.short	(.L_1 - .L_0)
	.align		4
.L_0:
        /*0004*/ 	.word	index@(_Z4testPiiPjjPyyPtPffPdd)
        /*0008*/ 	.word	0x00000018


	//----- nvinfo : EIATTR_FRAME_SIZE
	.align		4
.L_1:
        /*000c*/ 	.byte	0x04, 0x11
        /*000e*/ 	.short	(.L_3 - .L_2)
	.align		4
.L_2:
        /*0010*/ 	.word	index@(_Z4testPiiPjjPyyPtPffPdd)
        /*0014*/ 	.word	0x00000000


	//----- nvinfo : EIATTR_MIN_STACK_SIZE
	.align		4
.L_3:
        /*0018*/ 	.byte	0x04, 0x12
        /*001a*/ 	.short	(.L_5 - .L_4)
	.align		4
.L_4:
        /*001c*/ 	.word	index@(_Z4testPiiPjjPyyPtPffPdd)
        /*0020*/ 	.word	0x00000000
.L_5:


//--------------------- .nv.compat                --------------------------
	.section	.nv.compat,"",@"SHT_CUDA_COMPAT_INFO"
	.align	4
        /*0000*/ 	.byte	0x02, 0x09, 0x00, 0x00, 0x02, 0x02, 0x01, 0x00, 0x02, 0x05, 0x05, 0x00, 0x03, 0x07, 0x01, 0x01
        /*0010*/ 	.byte	0x02, 0x03, 0x00, 0x00, 0x02, 0x06, 0x01, 0x00, 0x04, 0x0b, 0x08, 0x00, 0x09, 0x00, 0x00, 0x00
        /*0020*/ 	.byte	0x00, 0x00, 0x00, 0x00


//--------------------- .nv.info._Z4testPiiPjjPyyPtPffPdd --------------------------
	.section	.nv.info._Z4testPiiPjjPyyPtPffPdd,"",@"SHT_CUDA_INFO"
	.sectionflags	@""
	.align	4


	//----- nvinfo : EIATTR_CUDA_API_VERSION
	.align		4
        /*0000*/ 	.byte	0x04, 0x37
        /*0002*/ 	.short	(.L_7 - .L_6)
.L_6:
        /*0004*/ 	.word	0x00000082


	//----- nvinfo : EIATTR_KPARAM_INFO
	.align		4
.L_7:
        /*0008*/ 	.byte	0x04, 0x17
        /*000a*/ 	.short	(.L_9 - .L_8)
.L_8:
        /*000c*/ 	.word	0x00000000
        /*0010*/ 	.short	0x000a
        /*0012*/ 	.short	0x0050
        /*0014*/ 	.byte	0x00, 0xf0, 0x21, 0x00


	//----- nvinfo : EIATTR_KPARAM_INFO
	.align		4
.L_9:
        /*0018*/ 	.byte	0x04, 0x17
        /*001a*/ 	.short	(.L_11 - .L_10)
.L_10:
        /*001c*/ 	.word	0x00000000
        /*0020*/ 	.short	0x0009
        /*0022*/ 	.short	0x0048
        /*0024*/ 	.byte	0x00, 0xf5, 0x21, 0x00


	//----- nvinfo : EIATTR_KPARAM_INFO
	.align		4
.L_11:
        /*0028*/ 	.byte	0x04, 0x17
        /*002a*/ 	.short	(.L_13 - .L_12)
.L_12:
        /*002c*/ 	.word	0x00000000
        /*0030*/ 	.short	0x0008
        /*0032*/ 	.short	0x0040
        /*0034*/ 	.byte	0x00, 0xf0, 0x11, 0x00


	//----- nvinfo : EIATTR_KPARAM_INFO
	.align		4
.L_13:
        /*0038*/ 	.byte	0x04, 0x17
        /*003a*/ 	.short	(.L_15 - .L_14)
.L_14:
        /*003c*/ 	.word	0x00000000
        /*0040*/ 	.short	0x0007
        /*0042*/ 	.short	0x0038
        /*0044*/ 	.byte	0x00, 0xf5, 0x21, 0x00


	//----- nvinfo : EIATTR_KPARAM_INFO
	.align		4
.L_15:
        /*0048*/ 	.byte	0x04, 0x17
        /*004a*/ 	.short	(.L_17 - .L_16)
.L_16:
        /*004c*/ 	.word	0x00000000
        /*0050*/ 	.short	0x0006
        /*0052*/ 	.short	0x0030
        /*0054*/ 	.byte	0x00, 0xf5, 0x21, 0x00


	//----- nvinfo : EIATTR_KPARAM_INFO
	.align		4
.L_17:
        /*0058*/ 	.byte	0x04, 0x17
        /*005a*/ 	.short	(.L_19 - .L_18)
.L_18:
        /*005c*/ 	.word	0x00000000
        /*0060*/ 	.short	0x0005
        /*0062*/ 	.short	0x0028
        /*0064*/ 	.byte	0x00, 0xf0, 0x21, 0x00


	//----- nvinfo : EIATTR_KPARAM_INFO
	.align		4
.L_19:
        /*0068*/ 	.byte	0x04, 0x17
        /*006a*/ 	.short	(.L_21 - .L_20)
.L_20:
        /*006c*/ 	.word	0x00000000
        /*0070*/ 	.short	0x0004
        /*0072*/ 	.short	0x0020
        /*0074*/ 	.byte	0x00, 0xf5, 0x21, 0x00


	//----- nvinfo : EIATTR_KPARAM_INFO
	.align		4
.L_21:
        /*0078*/ 	.byte	0x04, 0x17
        /*007a*/ 	.short	(.L_23 - .L_22)
.L_22:
        /*007c*/ 	.word	0x00000000
        /*0080*/ 	.short	0x0003
        /*0082*/ 	.short	0x0018
        /*0084*/ 	.byte	0x00, 0xf0, 0x11, 0x00


	//----- nvinfo : EIATTR_KPARAM_INFO
	.align		4
.L_23:
        /*0088*/ 	.byte	0x04, 0x17
        /*008a*/ 	.short	(.L_25 - .L_24)
.L_24:
        /*008c*/ 	.word	0x00000000
        /*0090*/ 	.short	0x0002
        /*0092*/ 	.short	0x0010
        /*0094*/ 	.byte	0x00, 0xf5, 0x21, 0x00


	//----- nvinfo : EIATTR_KPARAM_INFO
	.align		4
.L_25:
        /*0098*/ 	.byte	0x04, 0x17
        /*009a*/ 	.short	(.L_27 - .L_26)
.L_26:
        /*009c*/ 	.word	0x00000000
        /*00a0*/ 	.short	0x0001
        /*00a2*/ 	.short	0x0008
        /*00a4*/ 	.byte	0x00, 0xf0, 0x11, 0x00


	//----- nvinfo : EIATTR_KPARAM_INFO
	.align		4
.L_27:
        /*00a8*/ 	.byte	0x04, 0x17
        /*00aa*/ 	.short	(.L_29 - .L_28)
.L_28:
        /*00ac*/ 	.word	0x00000000
        /*00b0*/ 	.short	0x0000
        /*00b2*/ 	.short	0x0000
        /*00b4*/ 	.byte	0x00, 0xf5, 0x21, 0x00


	//----- nvinfo : EIATTR_SPARSE_MMA_MASK
	.align		4
.L_29:
        /*00b8*/ 	.byte	0x03, 0x50
        /*00ba*/ 	.short	0x0000


	//----- nvinfo : EIATTR_MAXREG_COUNT
	.align		4
        /*00bc*/ 	.byte	0x03, 0x1b
        /*00be*/ 	.short	0x00ff


	//----- nvinfo : EIATTR_MERCURY_ISA_VERSION
	.align		4
        /*00c0*/ 	.byte	0x03, 0x5f
        /*00c2*/ 	.short	0x0101


	//----- nvinfo : EIATTR_INT_WARP_WIDE_INSTR_OFFSETS
	.align		4
        /*00c4*/ 	.byte	0x04, 0x31
        /*00c6*/ 	.short	(.L_31 - .L_30)


	//   ....[0]....
.L_30:
        /*00c8*/ 	.word	0x00000040


	//----- nvinfo : EIATTR_VRC_CTA_INIT_COUNT
	.align		4
.L_31:
        /*00cc*/ 	.byte	0x02, 0x4a
	.zero		1
	.zero		1


	//----- nvinfo : EIATTR_EXIT_INSTR_OFFSETS
	.align		4
        /*00d0*/ 	.byte	0x04, 0x1c
        /*00d2*/ 	.short	(.L_33 - .L_32)


	//   ....[0]....
.L_32:
        /*00d4*/ 	.word	0x000001d0


	//----- nvinfo : EIATTR_CBANK_PARAM_SIZE
	.align		4
.L_33:
        /*00d8*/ 	.byte	0x03, 0x19
        /*00da*/ 	.short	0x0058


	//----- nvinfo : EIATTR_PARAM_CBANK
	.align		4
        /*00dc*/ 	.byte	0x04, 0x0a
        /*00de*/ 	.short	(.L_35 - .L_34)
	.align		4
.L_34:
        /*00e0*/ 	.word	index@(.nv.constant0._Z4testPiiPjjPyyPtPffPdd)
        /*00e4*/ 	.short	0x0380
        /*00e6*/ 	.short	0x0058


	//----- nvinfo : EIATTR_SW_WAR
	.align		4
.L_35:
        /*00e8*/ 	.byte	0x04, 0x36
        /*00ea*/ 	.short	(.L_37 - .L_36)
.L_36:
        /*00ec*/ 	.word	0x00000008
.L_37:


//--------------------- .nv.callgraph             --------------------------
	.section	.nv.callgraph,"",@"SHT_CUDA_CALLGRAPH"
	.align	4
	.sectionentsize	8
	.align		4
        /*0000*/ 	.word	0x00000000
	.align		4
        /*0004*/ 	.word	0xffffffff
	.align		4
        /*0008*/ 	.word	0x00000000
	.align		4
        /*000c*/ 	.word	0xfffffffe
	.align		4
        /*0010*/ 	.word	0x00000000
	.align		4
        /*0014*/ 	.word	0xfffffffd
	.align		4
        /*0018*/ 	.word	0x00000000
	.align		4
        /*001c*/ 	.word	0xfffffffc


//--------------------- .text._Z4testPiiPjjPyyPtPffPdd --------------------------
	.section	.text._Z4testPiiPjjPyyPtPffPdd,"ax",@progbits
	.align	128
        .global         _Z4testPiiPjjPyyPtPffPdd
        .type           _Z4testPiiPjjPyyPtPffPdd,@function
        .size           _Z4testPiiPjjPyyPtPffPdd,(.L_x_1 - _Z4testPiiPjjPyyPtPffPdd)
        .other          _Z4testPiiPjjPyyPtPffPdd,@"STO_CUDA_ENTRY STV_DEFAULT"
_Z4testPiiPjjPyyPtPffPdd:
.text._Z4testPiiPjjPyyPtPffPdd:
[----:B------:R-:W-:Y:S01]  /*0000*/  LDC R1, c[0x0][0x37c] ;  /* 0x0000df00ff017b82 */ /* 0x000fe20000000800 */
[----:B------:R-:W0:Y:S01]  /*0010*/  S2R R0, SR_LANEID ;  /* 0x0000000000007919 */ /* 0x000e220000000000 */
[----:B------:R-:W1:Y:S06]  /*0020*/  LDCU.64 UR8, c[0x0][0x3a8] ;  /* 0x00007500ff0877ac */ /* 0x000e6c0008000a00 */
[----:B------:R-:W2:Y:S01]  /*0030*/  LDC R17, c[0x0][0x388] ;  /* 0x0000e200ff117b82 */ /* 0x000ea20000000800 */
[----:B------:R-:W-:Y:S01]  /*0040*/  VOTEU.ANY UR4, UPT, PT ;  /* 0x0000000000047886 */ /* 0x000fe200038e0100 */
[----:B------:R-:W3:Y:S06]  /*0050*/  LDCU.64 UR10, c[0x0][0x358] ;  /* 0x00006b00ff0a77ac */ /* 0x000eec0008000a00 */
[----:B------:R-:W4:Y:S01]  /*0060*/  LDC R19, c[0x0][0x398] ;  /* 0x0000e600ff137b82 */ /* 0x000f220000000800 */
[----:B------:R-:W-:-:S02]  /*0070*/  UFLO.U32 UR6, UR4 ;  /* 0x00000004000672bd */ /* 0x000fc400080e0000 */
[----:B------:R-:W-:-:S05]  /*0080*/  UPOPC UR7, UR4 ;  /* 0x00000004000772bf */ /* 0x000fca0008000000 */
[----:B------:R-:W3:Y:S01]  /*0090*/  LDC.64 R2, c[0x0][0x380] ;  /* 0x0000e000ff027b82 */ /* 0x000ee20000000a00 */
[----:B-1----:R-:W-:-:S06]  /*00a0*/  UIMAD.WIDE.U32 UR4, UR7, UR8, URZ ;  /* 0x00000008070472a5 */ /* 0x002fcc000f8e00ff */
[----:B------:R-:W-:Y:S01]  /*00b0*/  MOV R13, UR5 ;  /* 0x00000005000d7c02 */ /* 0x000fe20008000f00 */
[----:B------:R-:W1:Y:S01]  /*00c0*/  LDC.64 R4, c[0x0][0x390] ;  /* 0x0000e400ff047b82 */ /* 0x000e620000000a00 */
[----:B--2---:R-:W-:Y:S01]  /*00d0*/  IMAD R17, R17, UR7, RZ ;  /* 0x0000000711117c24 */ /* 0x004fe2000f8e02ff */
[----:B------:R-:W-:Y:S02]  /*00e0*/  MOV R12, UR4 ;  /* 0x00000004000c7c02 */ /* 0x000fe40008000f00 */
[----:B0-----:R-:W-:Y:S01]  /*00f0*/  ISETP.EQ.U32.AND P0, PT, R0, UR6, PT ;  /* 0x0000000600007c0c */ /* 0x001fe2000bf02070 */
[----:B------:R-:W-:-:S03]  /*0100*/  UIMAD UR6, UR7, UR9, UR5 ;  /* 0x00000009070672a4 */ /* 0x000fc6000f8e0205 */
[----:B------:R-:W0:Y:S01]  /*0110*/  LDC.64 R6, c[0x0][0x3a0] ;  /* 0x0000e800ff067b82 */ /* 0x000e220000000a00 */
[----:B----4-:R-:W-:Y:S02]  /*0120*/  IMAD R19, R19, UR7, RZ ;  /* 0x0000000713137c24 */ /* 0x010fe4000f8e02ff */
[----:B------:R-:W-:-:S05]  /*0130*/  MOV R13, UR6 ;  /* 0x00000006000d7c02 */ /* 0x000fca0008000f00 */
[----:B------:R-:W2:Y:S01]  /*0140*/  LDC R21, c[0x0][0x3c0] ;  /* 0x0000f000ff157b82 */ /* 0x000ea20000000800 */
[----:B---3--:R-:W-:Y:S07]  /*0150*/  @P0 REDG.E.ADD.STRONG.SYS desc[UR10][R2.64], R17 ;  /* 0x000000110200098e */ /* 0x008fee000c13410a */
[----:B------:R-:W2:Y:S01]  /*0160*/  LDC.64 R8, c[0x0][0x3b8] ;  /* 0x0000ee00ff087b82 */ /* 0x000ea20000000a00 */
[----:B-1----:R-:W-:Y:S07]  /*0170*/  @P0 REDG.E.ADD.STRONG.SYS desc[UR10][R4.64], R19 ;  /* 0x000000130400098e */ /* 0x002fee000c13410a */
[----:B------:R-:W1:Y:S01]  /*0180*/  LDC.64 R10, c[0x0][0x3c8] ;  /* 0x0000f200ff0a7b82 */ /* 0x000e620000000a00 */
[----:B0-----:R-:W-:Y:S07]  /*0190*/  @P0 REDG.E.ADD.64.STRONG.SYS desc[UR10][R6.64], R12 ;  /* 0x0000000c0600098e */ /* 0x001fee000c13450a */
[----:B------:R-:W1:Y:S01]  /*01a0*/  LDC.64 R14, c[0x0][0x3d0] ;  /* 0x0000f400ff0e7b82 */ /* 0x000e620000000a00 */
[----:B--2---:R-:W-:Y:S04]  /*01b0*/  REDG.E.ADD.F32.FTZ.RN.STRONG.SYS desc[UR10][R8.64], R21 ;  /* 0x00000015080079a6 */ /* 0x004fe8000c13530a */
[----:B-1----:R-:W-:Y:S01]  /*01c0*/  REDG.E.ADD.F64.RN.STRONG.SYS desc[UR10][R10.64], R14 ;  /* 0x0000000e0a0079a6 */ /* 0x002fe2000c135f0a */
[----:B------:R-:W-:Y:S05]  /*01d0*/  EXIT ;  /* 0x000000000000794d */ /* 0x000fea0003800000 */
.L_x_0:
[----:B------:R-:W-:-:S00]  /*01e0*/  BRA `(.L_x_0) ;  /* 0xfffffffc00fc7947 */ /* 0x000fc0000383ffff */
[----:B------:R-:W-:-:S00]  /*01f0*/  NOP ;  /* 0x0000000000007918 */ /* 0x000fc00000000000 */
        /* <DEDUP_REMOVED lines=8> */
.L_x_1:


//--------------------- .nv.shared.reserved.0     --------------------------
	.section	.nv.shared.reserved.0,"aw",@nobits
	.weak		__nv_reservedSMEM_offset_0_alias
	.size		__nv_reservedSMEM_offset_0_alias, 0, 64
	.other		__nv_reservedSMEM_offset_0_alias,@"STO_CUDA_RESERVED_SHARED STV_DEFAULT"
__nv_reservedSMEM_offset_0_alias:
	.zero		0
	.zero		64


//--------------------- .nv.constant0._Z4testPiiPjjPyyPtPffPdd --------------------------
	.section	.nv.constant0._Z4testPiiPjjPyyPtPffPdd,"a",@progbits
	.sectionflags	@""
	.align	4
.nv.constant0._Z4testPiiPjjPyyPtPffPdd:
	.zero		984


//--------------------- SYMBOLS --------------------------

	.type		.nv.reservedSmem.offset0,@object
	.size		.nv.reservedSmem.offset0,0x4
